//
// Generated by NVIDIA NVVM Compiler
//
// Compiler Build ID: CL-36424714
// Cuda compilation tools, release 13.0, V13.0.88
// Based on NVVM 20.0.0
//

.version 9.0
.target sm_100
.address_size 64

	// .globl	_Z13mandel_kernelffffiiiPi

.visible .entry _Z13mandel_kernelffffiiiPi(
	.param .f32 _Z13mandel_kernelffffiiiPi_param_0,
	.param .f32 _Z13mandel_kernelffffiiiPi_param_1,
	.param .f32 _Z13mandel_kernelffffiiiPi_param_2,
	.param .f32 _Z13mandel_kernelffffiiiPi_param_3,
	.param .u32 _Z13mandel_kernelffffiiiPi_param_4,
	.param .u32 _Z13mandel_kernelffffiiiPi_param_5,
	.param .u32 _Z13mandel_kernelffffiiiPi_param_6,
	.param .u64 .ptr .align 1 _Z13mandel_kernelffffiiiPi_param_7
)
{
	.reg .pred 	%p<7>;
	.reg .b32 	%r<22>;
	.reg .b32 	%f<20>;
	.reg .b64 	%rd<5>;

	ld.param.f32 	%f9, [_Z13mandel_kernelffffiiiPi_param_0];
	ld.param.f32 	%f10, [_Z13mandel_kernelffffiiiPi_param_1];
	ld.param.f32 	%f11, [_Z13mandel_kernelffffiiiPi_param_2];
	ld.param.f32 	%f12, [_Z13mandel_kernelffffiiiPi_param_3];
	ld.param.u32 	%r7, [_Z13mandel_kernelffffiiiPi_param_4];
	ld.param.u32 	%r8, [_Z13mandel_kernelffffiiiPi_param_5];
	ld.param.u32 	%r9, [_Z13mandel_kernelffffiiiPi_param_6];
	ld.param.u64 	%rd1, [_Z13mandel_kernelffffiiiPi_param_7];
	mov.u32 	%r11, %ctaid.x;
	mov.u32 	%r12, %ntid.x;
	mov.u32 	%r13, %tid.x;
	mad.lo.s32 	%r1, %r11, %r12, %r13;
	mov.u32 	%r14, %ctaid.y;
	mov.u32 	%r15, %ntid.y;
	mov.u32 	%r16, %tid.y;
	mad.lo.s32 	%r17, %r14, %r15, %r16;
	setp.ge.s32 	%p1, %r1, %r8;
	setp.ge.s32 	%p2, %r17, %r9;
	or.pred  	%p3, %p1, %p2;
	@%p3 bra 	$L__BB0_6;
	cvt.rn.f32.s32 	%f13, %r1;
	fma.rn.f32 	%f1, %f11, %f13, %f9;
	cvt.rn.f32.u32 	%f14, %r17;
	fma.rn.f32 	%f2, %f12, %f14, %f10;
	mad.lo.s32 	%r3, %r8, %r17, %r1;
	setp.lt.s32 	%p4, %r7, 1;
	mov.b32 	%r21, 0;
	@%p4 bra 	$L__BB0_5;
	mov.b32 	%r20, 0;
	mov.f32 	%f18, %f2;
	mov.f32 	%f19, %f1;
$L__BB0_3:
	mul.f32 	%f5, %f19, %f19;
	mul.f32 	%f6, %f18, %f18;
	add.f32 	%f15, %f5, %f6;
	setp.gt.f32 	%p5, %f15, 0f40800000;
	mov.u32 	%r21, %r20;
	@%p5 bra 	$L__BB0_5;
	sub.f32 	%f16, %f5, %f6;
	add.f32 	%f17, %f19, %f19;
	add.f32 	%f19, %f1, %f16;
	fma.rn.f32 	%f18, %f17, %f18, %f2;
	add.s32 	%r20, %r20, 1;
	setp.ne.s32 	%p6, %r20, %r7;
	mov.u32 	%r21, %r7;
	@%p6 bra 	$L__BB0_3;
$L__BB0_5:
	cvta.to.global.u64 	%rd2, %rd1;
	mul.wide.s32 	%rd3, %r3, 4;
	add.s64 	%rd4, %rd2, %rd3;
	st.global.u32 	[%rd4], %r21;
$L__BB0_6:
	ret;

}


// ===== COMPILED SASS (sm_100) =====

	.target	sm_100

	.elftype	@"ET_EXEC"


//--------------------- .note.nv.tkinfo           --------------------------
	.section	.note.nv.tkinfo,"",@"SHT_NOTE"
	.sectionflags	@"SHF_NOTE_NV_TKINFO"
	.tkinfo
        /*0018*/ 	.word	0x00000002
        /*0030*/ 	.string	""
        /*0030*/ 	.string	"ptxas"
        /*0030*/ 	.string	"Cuda compilation tools, release 13.0, V13.0.88"
        /*0030*/ 	.string	"Build cuda_13.0.r13.0/compiler.36424714_0"
        /*0030*/ 	.string	"-arch sm_100 -m 64 "



//--------------------- .note.nv.cuinfo           --------------------------
	.section	.note.nv.cuinfo,"",@"SHT_NOTE"
	.sectionflags	@"SHF_NOTE_NV_CUINFO"
        /*0018*/ 	.short	0x0002
        /*001a*/ 	.short	0x0064
        /*001c*/ 	.short	0x0082
	.zero		2


//--------------------- .nv.info                  --------------------------
	.section	.nv.info,"",@"SHT_CUDA_INFO"
	.align	4


	//----- nvinfo : EIATTR_REGCOUNT
	.align		4
        /*0000*/ 	.byte	0x04, 0x2f
        /*0002*/ 	.short	(.L_1 - .L_0)
	.align		4
.L_0:
        /*0004*/ 	.word	index@(_Z13mandel_kernelffffiiiPi)
        /*0008*/ 	.word	0x00000010


	//----- nvinfo : EIATTR_FRAME_SIZE
	.align		4
.L_1:
        /*000c*/ 	.byte	0x04, 0x11
        /*000e*/ 	.short	(.L_3 - .L_2)
	.align		4
.L_2:
        /*0010*/ 	.word	index@(_Z13mandel_kernelffffiiiPi)
        /*0014*/ 	.word	0x00000000


	//----- nvinfo : EIATTR_MIN_STACK_SIZE
	.align		4
.L_3:
        /*0018*/ 	.byte	0x04, 0x12
        /*001a*/ 	.short	(.L_5 - .L_4)
	.align		4
.L_4:
        /*001c*/ 	.word	index@(_Z13mandel_kernelffffiiiPi)
        /*0020*/ 	.word	0x00000000
.L_5:


//--------------------- .nv.compat                --------------------------
	.section	.nv.compat,"",@"SHT_CUDA_COMPAT_INFO"
	.align	4
        /*0000*/ 	.byte	0x02, 0x09, 0x00, 0x00, 0x02, 0x02, 0x01, 0x00, 0x02, 0x05, 0x05, 0x00, 0x03, 0x07, 0x01, 0x01
        /*0010*/ 	.byte	0x02, 0x03, 0x00, 0x00, 0x02, 0x06, 0x01, 0x00, 0x04, 0x0b, 0x08, 0x00, 0x01, 0x00, 0x00, 0x00
        /*0020*/ 	.byte	0x00, 0x00, 0x00, 0x00


//--------------------- .nv.info._Z13mandel_kernelffffiiiPi --------------------------
	.section	.nv.info._Z13mandel_kernelffffiiiPi,"",@"SHT_CUDA_INFO"
	.sectionflags	@""
	.align	4


	//----- nvinfo : EIATTR_CUDA_API_VERSION
	.align		4
        /*0000*/ 	.byte	0x04, 0x37
        /*0002*/ 	.short	(.L_7 - .L_6)
.L_6:
        /*0004*/ 	.word	0x00000082


	//----- nvinfo : EIATTR_KPARAM_INFO
	.align		4
.L_7:
        /*0008*/ 	.byte	0x04, 0x17
        /*000a*/ 	.short	(.L_9 - .L_8)
.L_8:
        /*000c*/ 	.word	0x00000000
        /*0010*/ 	.short	0x0007
        /*0012*/ 	.short	0x0020
        /*0014*/ 	.byte	0x00, 0xf5, 0x21, 0x00


	//----- nvinfo : EIATTR_KPARAM_INFO
	.align		4
.L_9:
        /*0018*/ 	.byte	0x04, 0x17
        /*001a*/ 	.short	(.L_11 - .L_10)
.L_10:
        /*001c*/ 	.word	0x00000000
        /*0020*/ 	.short	0x0006
        /*0022*/ 	.short	0x0018
        /*0024*/ 	.byte	0x00, 0xf0, 0x11, 0x00


	//----- nvinfo : EIATTR_KPARAM_INFO
	.align		4
.L_11:
        /*0028*/ 	.byte	0x04, 0x17
        /*002a*/ 	.short	(.L_13 - .L_12)
.L_12:
        /*002c*/ 	.word	0x00000000
        /*0030*/ 	.short	0x0005
        /*0032*/ 	.short	0x0014
        /*0034*/ 	.byte	0x00, 0xf0, 0x11, 0x00


	//----- nvinfo : EIATTR_KPARAM_INFO
	.align		4
.L_13:
        /*0038*/ 	.byte	0x04, 0x17
        /*003a*/ 	.short	(.L_15 - .L_14)
.L_14:
        /*003c*/ 	.word	0x00000000
        /*0040*/ 	.short	0x0004
        /*0042*/ 	.short	0x0010
        /*0044*/ 	.byte	0x00, 0xf0, 0x11, 0x00


	//----- nvinfo : EIATTR_KPARAM_INFO
	.align		4
.L_15:
        /*0048*/ 	.byte	0x04, 0x17
        /*004a*/ 	.short	(.L_17 - .L_16)
.L_16:
        /*004c*/ 	.word	0x00000000
        /*0050*/ 	.short	0x0003
        /*0052*/ 	.short	0x000c
        /*0054*/ 	.byte	0x00, 0xf0, 0x11, 0x00


	//----- nvinfo : EIATTR_KPARAM_INFO
	.align		4
.L_17:
        /*0058*/ 	.byte	0x04, 0x17
        /*005a*/ 	.short	(.L_19 - .L_18)
.L_18:
        /*005c*/ 	.word	0x00000000
        /*0060*/ 	.short	0x0002
        /*0062*/ 	.short	0x0008
        /*0064*/ 	.byte	0x00, 0xf0, 0x11, 0x00


	//----- nvinfo : EIATTR_KPARAM_INFO
	.align		4
.L_19:
        /*0068*/ 	.byte	0x04, 0x17
        /*006a*/ 	.short	(.L_21 - .L_20)
.L_20:
        /*006c*/ 	.word	0x00000000
        /*0070*/ 	.short	0x0001
        /*0072*/ 	.short	0x0004
        /*0074*/ 	.byte	0x00, 0xf0, 0x11, 0x00


	//----- nvinfo : EIATTR_KPARAM_INFO
	.align		4
.L_21:
        /*0078*/ 	.byte	0x04, 0x17
        /*007a*/ 	.short	(.L_23 - .L_22)
.L_22:
        /*007c*/ 	.word	0x00000000
        /*0080*/ 	.short	0x0000
        /*0082*/ 	.short	0x0000
        /*0084*/ 	.byte	0x00, 0xf0, 0x11, 0x00


	//----- nvinfo : EIATTR_SPARSE_MMA_MASK
	.align		4
.L_23:
        /*0088*/ 	.byte	0x03, 0x50
        /*008a*/ 	.short	0x0000


	//----- nvinfo : EIATTR_MAXREG_COUNT
	.align		4
        /*008c*/ 	.byte	0x03, 0x1b
        /*008e*/ 	.short	0x00ff


	//----- nvinfo : EIATTR_MERCURY_ISA_VERSION
	.align		4
        /*0090*/ 	.byte	0x03, 0x5f
        /*0092*/ 	.short	0x0101


	//----- nvinfo : EIATTR_VRC_CTA_INIT_COUNT
	.align		4
        /*0094*/ 	.byte	0x02, 0x4a
	.zero		1
	.zero		1


	//----- nvinfo : EIATTR_EXIT_INSTR_OFFSETS
	.align		4
        /*0098*/ 	.byte	0x04, 0x1c
        /*009a*/ 	.short	(.L_25 - .L_24)


	//   ....[0]....
.L_24:
        /*009c*/ 	.word	0x000000d0


	//   ....[1]....
        /*00a0*/ 	.word	0x00000310


	//----- nvinfo : EIATTR_CRS_STACK_SIZE
	.align		4
.L_25:
        /*00a4*/ 	.byte	0x04, 0x1e
        /*00a6*/ 	.short	(.L_27 - .L_26)
.L_26:
        /*00a8*/ 	.word	0x00000000


	//----- nvinfo : EIATTR_CBANK_PARAM_SIZE
	.align		4
.L_27:
        /*00ac*/ 	.byte	0x03, 0x19
        /*00ae*/ 	.short	0x0028


	//----- nvinfo : EIATTR_PARAM_CBANK
	.align		4
        /*00b0*/ 	.byte	0x04, 0x0a
        /*00b2*/ 	.short	(.L_29 - .L_28)
	.align		4
.L_28:
        /*00b4*/ 	.word	index@(.nv.constant0._Z13mandel_kernelffffiiiPi)
        /*00b8*/ 	.short	0x0380
        /*00ba*/ 	.short	0x0028


	//----- nvinfo : EIATTR_SW_WAR
	.align		4
.L_29:
        /*00bc*/ 	.byte	0x04, 0x36
        /*00be*/ 	.short	(.L_31 - .L_30)
.L_30:
        /*00c0*/ 	.word	0x00000008
.L_31:


//--------------------- .nv.callgraph             --------------------------
	.section	.nv.callgraph,"",@"SHT_CUDA_CALLGRAPH"
	.align	4
	.sectionentsize	8
	.align		4
        /*0000*/ 	.word	0x00000000
	.align		4
        /*0004*/ 	.word	0xffffffff
	.align		4
        /*0008*/ 	.word	0x00000000
	.align		4
        /*000c*/ 	.word	0xfffffffe
	.align		4
        /*0010*/ 	.word	0x00000000
	.align		4
        /*0014*/ 	.word	0xfffffffd
	.align		4
        /*0018*/ 	.word	0x00000000
	.align		4
        /*001c*/ 	.word	0xfffffffc


//--------------------- .text._Z13mandel_kernelffffiiiPi --------------------------
	.section	.text._Z13mandel_kernelffffiiiPi,"ax",@progbits
	.align	128
        .global         _Z13mandel_kernelffffiiiPi
        .type           _Z13mandel_kernelffffiiiPi,@function
        .size           _Z13mandel_kernelffffiiiPi,(.L_x_4 - _Z13mandel_kernelffffiiiPi)
        .other          _Z13mandel_kernelffffiiiPi,@"STO_CUDA_ENTRY STV_DEFAULT"
_Z13mandel_kernelffffiiiPi:
.text._Z13mandel_kernelffffiiiPi:
[----:B------:R-:W-:Y:S01]  /*0000*/  LDC R1, c[0x0][0x37c] ;  /* 0x0000df00ff017b82 */ /* 0x000fe20000000800 */
[----:B------:R-:W0:Y:S07]  /*0010*/  S2R R2, SR_TID.Y ;  /* 0x0000000000027919 */ /* 0x000e2e0000002200 */
[----:B------:R-:W1:Y:S01]  /*0020*/  LDC R0, c[0x0][0x360] ;  /* 0x0000d800ff007b82 */ /* 0x000e620000000800 */
[----:B------:R-:W2:Y:S01]  /*0030*/  LDCU UR6, c[0x0][0x398] ;  /* 0x00007300ff0677ac */ /* 0x000ea20008000800 */
[----:B------:R-:W1:Y:S01]  /*0040*/  S2R R5, SR_TID.X ;  /* 0x0000000000057919 */ /* 0x000e620000002100 */
[----:B------:R-:W3:Y:S05]  /*0050*/  LDCU UR7, c[0x0][0x394] ;  /* 0x00007280ff0777ac */ /* 0x000eea0008000800 */
[----:B------:R-:W0:Y:S08]  /*0060*/  S2UR UR5, SR_CTAID.Y ;  /* 0x00000000000579c3 */ /* 0x000e300000002600 */
[----:B------:R-:W0:Y:S08]  /*0070*/  LDC R3, c[0x0][0x364] ;  /* 0x0000d900ff037b82 */ /* 0x000e300000000800 */
[----:B------:R-:W1:Y:S01]  /*0080*/  S2UR UR4, SR_CTAID.X ;  /* 0x00000000000479c3 */ /* 0x000e620000002500 */
[----:B0-----:R-:W-:-:S05]  /*0090*/  IMAD R3, R3, UR5, R2 ;  /* 0x0000000503037c24 */ /* 0x001fca000f8e0202 */
[----:B--2---:R-:W-:Y:S01]  /*00a0*/  ISETP.GE.AND P0, PT, R3, UR6, PT ;  /* 0x0000000603007c0c */ /* 0x004fe2000bf06270 */
[----:B-1----:R-:W-:-:S05]  /*00b0*/  IMAD R0, R0, UR4, R5 ;  /* 0x0000000400007c24 */ /* 0x002fca000f8e0205 */
[----:B---3--:R-:W-:-:S13]  /*00c0*/  ISETP.GE.OR P0, PT, R0, UR7, P0 ;  /* 0x0000000700007c0c */ /* 0x008fda0008706670 */
[----:B------:R-:W-:Y:S05]  /*00d0*/  @P0 EXIT ;  /* 0x000000000000094d */ /* 0x000fea0003800000 */
[----:B------:R-:W0:Y:S01]  /*00e0*/  LDCU UR6, c[0x0][0x390] ;  /* 0x00007200ff0677ac */ /* 0x000e220008000800 */
[----:B------:R-:W1:Y:S01]  /*00f0*/  LDC.64 R10, c[0x0][0x380] ;  /* 0x0000e000ff0a7b82 */ /* 0x000e620000000a00 */
[----:B------:R-:W-:Y:S01]  /*0100*/  I2FP.F32.U32 R2, R3 ;  /* 0x0000000300027245 */ /* 0x000fe20000201000 */
[----:B------:R-:W-:Y:S01]  /*0110*/  IMAD R7, R3, UR7, R0 ;  /* 0x0000000703077c24 */ /* 0x000fe2000f8e0200 */
[----:B------:R-:W-:Y:S01]  /*0120*/  I2FP.F32.S32 R5, R0 ;  /* 0x0000000000057245 */ /* 0x000fe20000201400 */
[----:B------:R-:W2:Y:S04]  /*0130*/  LDCU.64 UR4, c[0x0][0x358] ;  /* 0x00006b00ff0477ac */ /* 0x000ea80008000a00 */
[----:B------:R-:W1:Y:S01]  /*0140*/  LDC.64 R8, c[0x0][0x388] ;  /* 0x0000e200ff087b82 */ /* 0x000e620000000a00 */
[----:B0-----:R-:W-:Y:S01]  /*0150*/  UISETP.GE.AND UP0, UPT, UR6, 0x1, UPT ;  /* 0x000000010600788c */ /* 0x001fe2000bf06270 */
[----:B-1----:R-:W-:Y:S01]  /*0160*/  FFMA R2, R2, R9, R11 ;  /* 0x0000000902027223 */ /* 0x002fe2000000000b */
[----:B------:R-:W-:-:S02]  /*0170*/  HFMA2 R9, -RZ, RZ, 0, 0 ;  /* 0x00000000ff097431 */ /* 0x000fc400000001ff */
[----:B------:R-:W-:-:S05]  /*0180*/  FFMA R5, R5, R8, R10 ;  /* 0x0000000805057223 */ /* 0x000fca000000000a */
[----:B--2---:R-:W-:Y:S05]  /*0190*/  BRA.U !UP0, `(.L_x_0) ;  /* 0x0000000108507547 */ /* 0x004fea000b800000 */
[----:B------:R-:W-:Y:S01]  /*01a0*/  BSSY.RECONVERGENT B0, `(.L_x_0) ;  /* 0x0000013000007945 */ /* 0x000fe20003800200 */
[----:B------:R-:W-:Y:S01]  /*01b0*/  MOV R9, RZ ;  /* 0x000000ff00097202 */ /* 0x000fe20000000f00 */
[----:B------:R-:W0:Y:S01]  /*01c0*/  LDCU UR6, c[0x0][0x390] ;  /* 0x00007200ff0677ac */ /* 0x000e220008000800 */
[----:B------:R-:W-:Y:S02]  /*01d0*/  MOV R3, R2 ;  /* 0x0000000200037202 */ /* 0x000fe40000000f00 */
[----:B------:R-:W-:Y:S01]  /*01e0*/  MOV R0, R5 ;  /* 0x0000000500007202 */ /* 0x000fe20000000f00 */
[----:B------:R-:W1:Y:S06]  /*01f0*/  LDCU UR7, c[0x0][0x390] ;  /* 0x00007200ff0777ac */ /* 0x000e6c0008000800 */
.L_x_2:
[----:B------:R-:W-:Y:S01]  /*0200*/  FMUL R4, R0, R0 ;  /* 0x0000000000047220 */ /* 0x000fe20000400000 */
[----:B------:R-:W-:-:S04]  /*0210*/  FMUL R13, R3, R3 ;  /* 0x00000003030d7220 */ /* 0x000fc80000400000 */
[----:B------:R-:W-:-:S05]  /*0220*/  FADD R6, R4, R13 ;  /* 0x0000000d04067221 */ /* 0x000fca0000000000 */
[----:B------:R-:W-:-:S13]  /*0230*/  FSETP.GT.AND P0, PT, R6, 4, PT ;  /* 0x408000000600780b */ /* 0x000fda0003f04000 */
[----:B------:R-:W-:Y:S05]  /*0240*/  @P0 BRA `(.L_x_1) ;  /* 0x0000000000200947 */ /* 0x000fea0003800000 */
[----:B------:R-:W-:Y:S01]  /*0250*/  IADD3 R9, PT, PT, R9, 0x1, RZ ;  /* 0x0000000109097810 */ /* 0x000fe20007ffe0ff */
[----:B------:R-:W-:Y:S01]  /*0260*/  FADD R11, R0, R0 ;  /* 0x00000000000b7221 */ /* 0x000fe20000000000 */
[----:B------:R-:W-:Y:S02]  /*0270*/  FADD R0, R4, -R13 ;  /* 0x8000000d04007221 */ /* 0x000fe40000000000 */
[----:B-1----:R-:W-:Y:S01]  /*0280*/  ISETP.NE.AND P0, PT, R9, UR7, PT ;  /* 0x0000000709007c0c */ /* 0x002fe2000bf05270 */
[----:B------:R-:W-:Y:S01]  /*0290*/  FFMA R3, R11, R3, R2 ;  /* 0x000000030b037223 */ /* 0x000fe20000000002 */
[----:B------:R-:W-:-:S11]  /*02a0*/  FADD R0, R5, R0 ;  /* 0x0000000005007221 */ /* 0x000fd60000000000 */
[----:B------:R-:W-:Y:S05]  /*02b0*/  @P0 BRA `(.L_x_2) ;  /* 0xfffffffc00d00947 */ /* 0x000fea000383ffff */
[----:B0-----:R-:W-:-:S07]  /*02c0*/  MOV R9, UR6 ;  /* 0x0000000600097c02 */ /* 0x001fce0008000f00 */
.L_x_1:
[----:B01----:R-:W-:Y:S05]  /*02d0*/  BSYNC.RECONVERGENT B0 ;  /* 0x0000000000007941 */ /* 0x003fea0003800200 */
.L_x_0:
[----:B------:R-:W0:Y:S02]  /*02e0*/  LDC.64 R2, c[0x0][0x3a0] ;  /* 0x0000e800ff027b82 */ /* 0x000e240000000a00 */
[----:B0-----:R-:W-:-:S05]  /*02f0*/  IMAD.WIDE R2, R7, 0x4, R2 ;  /* 0x0000000407027825 */ /* 0x001fca00078e0202 */
[----:B------:R-:W-:Y:S01]  /*0300*/  STG.E desc[UR4][R2.64], R9 ;  /* 0x0000000902007986 */ /* 0x000fe2000c101904 */
[----:B------:R-:W-:Y:S05]  /*0310*/  EXIT ;  /* 0x000000000000794d */ /* 0x000fea0003800000 */
.L_x_3:
[----:B------:R-:W-:-:S00]  /*0320*/  BRA `(.L_x_3) ;  /* 0xfffffffc00fc7947 */ /* 0x000fc0000383ffff */
[----:B------:R-:W-:-:S00]  /*0330*/  NOP ;  /* 0x0000000000007918 */ /* 0x000fc00000000000 */
        /* <DEDUP_REMOVED lines=12> */
.L_x_4:


//--------------------- .nv.shared.reserved.0     --------------------------
	.section	.nv.shared.reserved.0,"aw",@nobits
	.weak		__nv_reservedSMEM_offset_0_alias
	.size		__nv_reservedSMEM_offset_0_alias, 0, 64
	.other		__nv_reservedSMEM_offset_0_alias,@"STO_CUDA_RESERVED_SHARED STV_DEFAULT"
__nv_reservedSMEM_offset_0_alias:
	.zero		0
	.zero		64


//--------------------- .nv.constant0._Z13mandel_kernelffffiiiPi --------------------------
	.section	.nv.constant0._Z13mandel_kernelffffiiiPi,"a",@progbits
	.sectionflags	@""
	.align	4
.nv.constant0._Z13mandel_kernelffffiiiPi:
	.zero		936


//--------------------- SYMBOLS --------------------------

	.type		.nv.reservedSmem.offset0,@object
	.size		.nv.reservedSmem.offset0,0x4
